//
// Generated by NVIDIA NVVM Compiler
//
// Compiler Build ID: CL-36424714
// Cuda compilation tools, release 13.0, V13.0.88
// Based on NVVM 20.0.0
//

.version 9.0
.target sm_100
.address_size 64

	// .globl	_Z13processMatrixPii

.visible .entry _Z13processMatrixPii(
	.param .u64 .ptr .align 1 _Z13processMatrixPii_param_0,
	.param .u32 _Z13processMatrixPii_param_1
)
{
	.reg .pred 	%p<11>;
	.reg .b32 	%r<71>;
	.reg .b64 	%rd<9>;

	ld.param.u64 	%rd4, [_Z13processMatrixPii_param_0];
	ld.param.u32 	%r30, [_Z13processMatrixPii_param_1];
	cvta.to.global.u64 	%rd1, %rd4;
	mov.u32 	%r31, %ctaid.y;
	mov.u32 	%r32, %ntid.y;
	mov.u32 	%r33, %tid.y;
	mad.lo.s32 	%r1, %r31, %r32, %r33;
	mov.u32 	%r34, %ctaid.x;
	mov.u32 	%r35, %ntid.x;
	mov.u32 	%r36, %tid.x;
	mad.lo.s32 	%r2, %r34, %r35, %r36;
	max.s32 	%r37, %r1, %r2;
	setp.ge.s32 	%p1, %r37, %r30;
	@%p1 bra 	$L__BB0_17;
	setp.ne.s32 	%p2, %r1, %r2;
	@%p2 bra 	$L__BB0_3;
	mad.lo.s32 	%r56, %r30, %r1, %r1;
	mul.wide.u32 	%rd7, %r56, 4;
	add.s64 	%rd8, %rd1, %rd7;
	mov.b32 	%r57, 0;
	st.global.u32 	[%rd8], %r57;
	bra.uni 	$L__BB0_17;
$L__BB0_3:
	setp.ge.s32 	%p3, %r1, %r2;
	@%p3 bra 	$L__BB0_13;
	mad.lo.s32 	%r45, %r30, %r1, %r2;
	mul.wide.u32 	%rd6, %r45, 4;
	add.s64 	%rd2, %rd1, %rd6;
	ld.global.u32 	%r3, [%rd2];
	setp.lt.s32 	%p6, %r3, 1;
	mov.b32 	%r67, 1;
	@%p6 bra 	$L__BB0_12;
	and.b32  	%r4, %r3, 3;
	setp.lt.u32 	%p7, %r3, 4;
	mov.b32 	%r65, 1;
	mov.u32 	%r67, %r65;
	@%p7 bra 	$L__BB0_9;
	and.b32  	%r50, %r3, 2147483644;
	neg.s32 	%r58, %r50;
	mov.b32 	%r67, 1;
	mov.b32 	%r59, 2;
$L__BB0_7:
	add.s32 	%r51, %r59, -1;
	mul.lo.s32 	%r52, %r51, %r67;
	add.s32 	%r53, %r59, 2;
	mul.lo.s32 	%r54, %r59, %r52;
	mad.lo.s32 	%r55, %r54, %r59, %r54;
	mul.lo.s32 	%r67, %r53, %r55;
	add.s32 	%r59, %r59, 4;
	add.s32 	%r58, %r58, 4;
	setp.ne.s32 	%p8, %r58, 0;
	@%p8 bra 	$L__BB0_7;
	add.s32 	%r65, %r59, -1;
$L__BB0_9:
	setp.eq.s32 	%p9, %r4, 0;
	@%p9 bra 	$L__BB0_12;
	neg.s32 	%r64, %r4;
$L__BB0_11:
	.pragma "nounroll";
	mul.lo.s32 	%r67, %r65, %r67;
	add.s32 	%r65, %r65, 1;
	add.s32 	%r64, %r64, 1;
	setp.ne.s32 	%p10, %r64, 0;
	@%p10 bra 	$L__BB0_11;
$L__BB0_12:
	st.global.u32 	[%rd2], %r67;
	bra.uni 	$L__BB0_17;
$L__BB0_13:
	mad.lo.s32 	%r39, %r30, %r1, %r2;
	mul.wide.s32 	%rd5, %r39, 4;
	add.s64 	%rd3, %rd1, %rd5;
	ld.global.u32 	%r69, [%rd3];
	setp.lt.s32 	%p4, %r69, 1;
	mov.b32 	%r70, 0;
	@%p4 bra 	$L__BB0_16;
	mov.b32 	%r70, 0;
$L__BB0_15:
	mul.hi.u32 	%r41, %r69, -858993459;
	shr.u32 	%r28, %r41, 3;
	mul.lo.s32 	%r42, %r28, 10;
	sub.s32 	%r43, %r69, %r42;
	add.s32 	%r70, %r70, %r43;
	setp.gt.u32 	%p5, %r69, 9;
	mov.u32 	%r69, %r28;
	@%p5 bra 	$L__BB0_15;
$L__BB0_16:
	st.global.u32 	[%rd3], %r70;
$L__BB0_17:
	ret;

}


// ===== COMPILED SASS (sm_100) =====

	.target	sm_100

	.elftype	@"ET_EXEC"


//--------------------- .note.nv.tkinfo           --------------------------
	.section	.note.nv.tkinfo,"",@"SHT_NOTE"
	.sectionflags	@"SHF_NOTE_NV_TKINFO"
	.tkinfo
        /*0018*/ 	.word	0x00000002
        /*0030*/ 	.string	""
        /*0030*/ 	.string	"ptxas"
        /*0030*/ 	.string	"Cuda compilation tools, release 13.0, V13.0.88"
        /*0030*/ 	.string	"Build cuda_13.0.r13.0/compiler.36424714_0"
        /*0030*/ 	.string	"-arch sm_100 -m 64 "



//--------------------- .note.nv.cuinfo           --------------------------
	.section	.note.nv.cuinfo,"",@"SHT_NOTE"
	.sectionflags	@"SHF_NOTE_NV_CUINFO"
        /*0018*/ 	.short	0x0002
        /*001a*/ 	.short	0x0064
        /*001c*/ 	.short	0x0082
	.zero		2


//--------------------- .nv.info                  --------------------------
	.section	.nv.info,"",@"SHT_CUDA_INFO"
	.align	4


	//----- nvinfo : EIATTR_REGCOUNT
	.align		4
        /*0000*/ 	.byte	0x04, 0x2f
        /*0002*/ 	.short	(.L_1 - .L_0)
	.align		4
.L_0:
        /*0004*/ 	.word	index@(_Z13processMatrixPii)
        /*0008*/ 	.word	0x0000000c


	//----- nvinfo : EIATTR_FRAME_SIZE
	.align		4
.L_1:
        /*000c*/ 	.byte	0x04, 0x11
        /*000e*/ 	.short	(.L_3 - .L_2)
	.align		4
.L_2:
        /*0010*/ 	.word	index@(_Z13processMatrixPii)
        /*0014*/ 	.word	0x00000000


	//----- nvinfo : EIATTR_MIN_STACK_SIZE
	.align		4
.L_3:
        /*0018*/ 	.byte	0x04, 0x12
        /*001a*/ 	.short	(.L_5 - .L_4)
	.align		4
.L_4:
        /*001c*/ 	.word	index@(_Z13processMatrixPii)
        /*0020*/ 	.word	0x00000000
.L_5:


//--------------------- .nv.compat                --------------------------
	.section	.nv.compat,"",@"SHT_CUDA_COMPAT_INFO"
	.align	4
        /*0000*/ 	.byte	0x02, 0x09, 0x00, 0x00, 0x02, 0x02, 0x01, 0x00, 0x02, 0x05, 0x05, 0x00, 0x03, 0x07, 0x01, 0x01
        /*0010*/ 	.byte	0x02, 0x03, 0x00, 0x00, 0x02, 0x06, 0x01, 0x00, 0x04, 0x0b, 0x08, 0x00, 0x09, 0x00, 0x00, 0x00
        /*0020*/ 	.byte	0x00, 0x00, 0x00, 0x00


//--------------------- .nv.info._Z13processMatrixPii --------------------------
	.section	.nv.info._Z13processMatrixPii,"",@"SHT_CUDA_INFO"
	.sectionflags	@""
	.align	4


	//----- nvinfo : EIATTR_CUDA_API_VERSION
	.align		4
        /*0000*/ 	.byte	0x04, 0x37
        /*0002*/ 	.short	(.L_7 - .L_6)
.L_6:
        /*0004*/ 	.word	0x00000082


	//----- nvinfo : EIATTR_KPARAM_INFO
	.align		4
.L_7:
        /*0008*/ 	.byte	0x04, 0x17
        /*000a*/ 	.short	(.L_9 - .L_8)
.L_8:
        /*000c*/ 	.word	0x00000000
        /*0010*/ 	.short	0x0001
        /*0012*/ 	.short	0x0008
        /*0014*/ 	.byte	0x00, 0xf0, 0x11, 0x00


	//----- nvinfo : EIATTR_KPARAM_INFO
	.align		4
.L_9:
        /*0018*/ 	.byte	0x04, 0x17
        /*001a*/ 	.short	(.L_11 - .L_10)
.L_10:
        /*001c*/ 	.word	0x00000000
        /*0020*/ 	.short	0x0000
        /*0022*/ 	.short	0x0000
        /*0024*/ 	.byte	0x00, 0xf5, 0x21, 0x00


	//----- nvinfo : EIATTR_SPARSE_MMA_MASK
	.align		4
.L_11:
        /*0028*/ 	.byte	0x03, 0x50
        /*002a*/ 	.short	0x0000


	//----- nvinfo : EIATTR_MAXREG_COUNT
	.align		4
        /*002c*/ 	.byte	0x03, 0x1b
        /*002e*/ 	.short	0x00ff


	//----- nvinfo : EIATTR_MERCURY_ISA_VERSION
	.align		4
        /*0030*/ 	.byte	0x03, 0x5f
        /*0032*/ 	.short	0x0101


	//----- nvinfo : EIATTR_VRC_CTA_INIT_COUNT
	.align		4
        /*0034*/ 	.byte	0x02, 0x4a
	.zero		1
	.zero		1


	//----- nvinfo : EIATTR_EXIT_INSTR_OFFSETS
	.align		4
        /*0038*/ 	.byte	0x04, 0x1c
        /*003a*/ 	.short	(.L_13 - .L_12)


	//   ....[0]....
.L_12:
        /*003c*/ 	.word	0x000000c0


	//   ....[1]....
        /*0040*/ 	.word	0x00000130


	//   ....[2]....
        /*0044*/ 	.word	0x000007f0


	//   ....[3]....
        /*0048*/ 	.word	0x00000920


	//----- nvinfo : EIATTR_CRS_STACK_SIZE
	.align		4
.L_13:
        /*004c*/ 	.byte	0x04, 0x1e
        /*004e*/ 	.short	(.L_15 - .L_14)
.L_14:
        /*0050*/ 	.word	0x00000000


	//----- nvinfo : EIATTR_CBANK_PARAM_SIZE
	.align		4
.L_15:
        /*0054*/ 	.byte	0x03, 0x19
        /*0056*/ 	.short	0x000c


	//----- nvinfo : EIATTR_PARAM_CBANK
	.align		4
        /*0058*/ 	.byte	0x04, 0x0a
        /*005a*/ 	.short	(.L_17 - .L_16)
	.align		4
.L_16:
        /*005c*/ 	.word	index@(.nv.constant0._Z13processMatrixPii)
        /*0060*/ 	.short	0x0380
        /*0062*/ 	.short	0x000c


	//----- nvinfo : EIATTR_SW_WAR
	.align		4
.L_17:
        /*0064*/ 	.byte	0x04, 0x36
        /*0066*/ 	.short	(.L_19 - .L_18)
.L_18:
        /*0068*/ 	.word	0x00000008
.L_19:


//--------------------- .nv.callgraph             --------------------------
	.section	.nv.callgraph,"",@"SHT_CUDA_CALLGRAPH"
	.align	4
	.sectionentsize	8
	.align		4
        /*0000*/ 	.word	0x00000000
	.align		4
        /*0004*/ 	.word	0xffffffff
	.align		4
        /*0008*/ 	.word	0x00000000
	.align		4
        /*000c*/ 	.word	0xfffffffe
	.align		4
        /*0010*/ 	.word	0x00000000
	.align		4
        /*0014*/ 	.word	0xfffffffd
	.align		4
        /*0018*/ 	.word	0x00000000
	.align		4
        /*001c*/ 	.word	0xfffffffc


//--------------------- .text._Z13processMatrixPii --------------------------
	.section	.text._Z13processMatrixPii,"ax",@progbits
	.align	128
        .global         _Z13processMatrixPii
        .type           _Z13processMatrixPii,@function
        .size           _Z13processMatrixPii,(.L_x_18 - _Z13processMatrixPii)
        .other          _Z13processMatrixPii,@"STO_CUDA_ENTRY STV_DEFAULT"
_Z13processMatrixPii:
.text._Z13processMatrixPii:
[----:B------:R-:W-:Y:S01]  /*0000*/  LDC R1, c[0x0][0x37c] ;  /* 0x0000df00ff017b82 */ /* 0x000fe20000000800 */
[----:B------:R-:W0:Y:S07]  /*0010*/  S2R R3, SR_TID.Y ;  /* 0x0000000000037919 */ /* 0x000e2e0000002200 */
[----:B------:R-:W0:Y:S01]  /*0020*/  LDC R0, c[0x0][0x364] ;  /* 0x0000d900ff007b82 */ /* 0x000e220000000800 */
[----:B------:R-:W1:Y:S01]  /*0030*/  LDCU UR6, c[0x0][0x388] ;  /* 0x00007100ff0677ac */ /* 0x000e620008000800 */
[----:B------:R-:W2:Y:S06]  /*0040*/  S2R R2, SR_TID.X ;  /* 0x0000000000027919 */ /* 0x000eac0000002100 */
[----:B------:R-:W0:Y:S08]  /*0050*/  S2UR UR4, SR_CTAID.Y ;  /* 0x00000000000479c3 */ /* 0x000e300000002600 */
[----:B------:R-:W2:Y:S08]  /*0060*/  S2UR UR5, SR_CTAID.X ;  /* 0x00000000000579c3 */ /* 0x000eb00000002500 */
[----:B------:R-:W2:Y:S01]  /*0070*/  LDC R5, c[0x0][0x360] ;  /* 0x0000d800ff057b82 */ /* 0x000ea20000000800 */
[----:B0-----:R-:W-:-:S02]  /*0080*/  IMAD R0, R0, UR4, R3 ;  /* 0x0000000400007c24 */ /* 0x001fc4000f8e0203 */
[----:B--2---:R-:W-:-:S05]  /*0090*/  IMAD R5, R5, UR5, R2 ;  /* 0x0000000505057c24 */ /* 0x004fca000f8e0202 */
[----:B------:R-:W-:-:S04]  /*00a0*/  VIMNMX R2, PT, PT, R0, R5, !PT ;  /* 0x0000000500027248 */ /* 0x000fc80007fe0100 */
[----:B-1----:R-:W-:-:S13]  /*00b0*/  ISETP.GE.AND P0, PT, R2, UR6, PT ;  /* 0x0000000602007c0c */ /* 0x002fda000bf06270 */
[----:B------:R-:W-:Y:S05]  /*00c0*/  @P0 EXIT ;  /* 0x000000000000094d */ /* 0x000fea0003800000 */
[----:B------:R-:W-:Y:S01]  /*00d0*/  ISETP.NE.AND P0, PT, R0, R5, PT ;  /* 0x000000050000720c */ /* 0x000fe20003f05270 */
[----:B------:R-:W0:-:S12]  /*00e0*/  LDCU.64 UR4, c[0x0][0x358] ;  /* 0x00006b00ff0477ac */ /* 0x000e180008000a00 */
[----:B------:R-:W1:Y:S01]  /*00f0*/  @!P0 LDC.64 R2, c[0x0][0x380] ;  /* 0x0000e000ff028b82 */ /* 0x000e620000000a00 */
[----:B------:R-:W-:-:S04]  /*0100*/  @!P0 IMAD R7, R0, UR6, R0 ;  /* 0x0000000600078c24 */ /* 0x000fc8000f8e0200 */
[----:B-1----:R-:W-:-:S05]  /*0110*/  @!P0 IMAD.WIDE.U32 R2, R7, 0x4, R2 ;  /* 0x0000000407028825 */ /* 0x002fca00078e0002 */
[----:B0-----:R0:W-:Y:S01]  /*0120*/  @!P0 STG.E desc[UR4][R2.64], RZ ;  /* 0x000000ff02008986 */ /* 0x0011e2000c101904 */
[----:B------:R-:W-:Y:S05]  /*0130*/  @!P0 EXIT ;  /* 0x000000000000894d */ /* 0x000fea0003800000 */
[----:B------:R-:W-:-:S13]  /*0140*/  ISETP.GE.AND P0, PT, R0, R5, PT ;  /* 0x000000050000720c */ /* 0x000fda0003f06270 */
[----:B------:R-:W-:Y:S05]  /*0150*/  @P0 BRA `(.L_x_0) ;  /* 0x0000000400a80947 */ /* 0x000fea0003800000 */
[----:B0-----:R-:W0:Y:S01]  /*0160*/  LDC.64 R2, c[0x0][0x380] ;  /* 0x0000e000ff027b82 */ /* 0x001e220000000a00 */
[----:B------:R-:W-:-:S04]  /*0170*/  IMAD R5, R0, UR6, R5 ;  /* 0x0000000600057c24 */ /* 0x000fc8000f8e0205 */
[----:B0-----:R-:W-:-:S05]  /*0180*/  IMAD.WIDE.U32 R2, R5, 0x4, R2 ;  /* 0x0000000405027825 */ /* 0x001fca00078e0002 */
[----:B------:R-:W2:Y:S01]  /*0190*/  LDG.E R4, desc[UR4][R2.64] ;  /* 0x0000000402047981 */ /* 0x000ea2000c1e1900 */
[----:B------:R-:W-:Y:S01]  /*01a0*/  BSSY.RECONVERGENT B2, `(.L_x_1) ;  /* 0x0000063000027945 */ /* 0x000fe20003800200 */
[----:B------:R-:W-:Y:S01]  /*01b0*/  HFMA2 R7, -RZ, RZ, 0, 5.9604644775390625e-08 ;  /* 0x00000001ff077431 */ /* 0x000fe200000001ff */
[----:B--2---:R-:W-:-:S13]  /*01c0*/  ISETP.GE.AND P0, PT, R4, 0x1, PT ;  /* 0x000000010400780c */ /* 0x004fda0003f06270 */
[----:B------:R-:W-:Y:S05]  /*01d0*/  @!P0 BRA `(.L_x_2) ;  /* 0x00000004007c8947 */ /* 0x000fea0003800000 */
[C---:B------:R-:W-:Y:S01]  /*01e0*/  ISETP.GE.U32.AND P0, PT, R4.reuse, 0x4, PT ;  /* 0x000000040400780c */ /* 0x040fe20003f06070 */
[----:B------:R-:W-:Y:S01]  /*01f0*/  BSSY.RECONVERGENT B1, `(.L_x_3) ;  /* 0x0000055000017945 */ /* 0x000fe20003800200 */
[----:B------:R-:W-:Y:S01]  /*0200*/  LOP3.LUT R0, R4, 0x3, RZ, 0xc0, !PT ;  /* 0x0000000304007812 */ /* 0x000fe200078ec0ff */
[----:B------:R-:W-:Y:S01]  /*0210*/  IMAD.MOV.U32 R7, RZ, RZ, 0x1 ;  /* 0x00000001ff077424 */ /* 0x000fe200078e00ff */
[----:B------:R-:W-:-:S09]  /*0220*/  MOV R6, 0x1 ;  /* 0x0000000100067802 */ /* 0x000fd20000000f00 */
[----:B------:R-:W-:Y:S05]  /*0230*/  @!P0 BRA `(.L_x_4) ;  /* 0x0000000400408947 */ /* 0x000fea0003800000 */
[----:B------:R-:W-:Y:S01]  /*0240*/  LOP3.LUT R4, R4, 0x7ffffffc, RZ, 0xc0, !PT ;  /* 0x7ffffffc04047812 */ /* 0x000fe200078ec0ff */
[----:B------:R-:W-:Y:S01]  /*0250*/  BSSY.RECONVERGENT B0, `(.L_x_5) ;  /* 0x000004d000007945 */ /* 0x000fe20003800200 */
[----:B------:R-:W-:Y:S02]  /*0260*/  MOV R7, 0x1 ;  /* 0x0000000100077802 */ /* 0x000fe40000000f00 */
[----:B------:R-:W-:Y:S01]  /*0270*/  IADD3 R5, PT, PT, -R4, RZ, RZ ;  /* 0x000000ff04057210 */ /* 0x000fe20007ffe1ff */
[----:B------:R-:W-:-:S03]  /*0280*/  IMAD.MOV.U32 R4, RZ, RZ, 0x2 ;  /* 0x00000002ff047424 */ /* 0x000fc600078e00ff */
[----:B------:R-:W-:-:S13]  /*0290*/  ISETP.GE.AND P0, PT, R5, RZ, PT ;  /* 0x000000ff0500720c */ /* 0x000fda0003f06270 */
[----:B------:R-:W-:Y:S05]  /*02a0*/  @P0 BRA `(.L_x_6) ;  /* 0x0000000000f40947 */ /* 0x000fea0003800000 */
[----:B------:R-:W-:Y:S01]  /*02b0*/  IADD3 R6, PT, PT, -R5, RZ, RZ ;  /* 0x000000ff05067210 */ /* 0x000fe20007ffe1ff */
[----:B------:R-:W-:Y:S01]  /*02c0*/  BSSY.RECONVERGENT B3, `(.L_x_7) ;  /* 0x0000024000037945 */ /* 0x000fe20003800200 */
[----:B------:R-:W-:Y:S02]  /*02d0*/  PLOP3.LUT P0, PT, PT, PT, PT, 0x80, 0x8 ;  /* 0x000000000008781c */ /* 0x000fe40003f0f070 */
[----:B------:R-:W-:-:S13]  /*02e0*/  ISETP.GT.AND P1, PT, R6, 0xc, PT ;  /* 0x0000000c0600780c */ /* 0x000fda0003f24270 */
[----:B------:R-:W-:Y:S05]  /*02f0*/  @!P1 BRA `(.L_x_8) ;  /* 0x0000000000809947 */ /* 0x000fea0003800000 */
[----:B------:R-:W-:-:S13]  /*0300*/  PLOP3.LUT P0, PT, PT, PT, PT, 0x8, 0x80 ;  /* 0x000000000080781c */ /* 0x000fda0003f0e170 */
.L_x_9:
[C---:B------:R-:W-:Y:S01]  /*0310*/  IADD3 R6, PT, PT, R4.reuse, -0x1, RZ ;  /* 0xffffffff04067810 */ /* 0x040fe20007ffe0ff */
[----:B------:R-:W-:Y:S01]  /*0320*/  VIADD R5, R5, 0x10 ;  /* 0x0000001005057836 */ /* 0x000fe20000000000 */
[----:B------:R-:W-:-:S03]  /*0330*/  IADD3 R9, PT, PT, R4, 0x3, RZ ;  /* 0x0000000304097810 */ /* 0x000fc60007ffe0ff */
[----:B------:R-:W-:Y:S01]  /*0340*/  IMAD R7, R6, R7, RZ ;  /* 0x0000000706077224 */ /* 0x000fe200078e02ff */
[----:B------:R-:W-:Y:S01]  /*0350*/  ISETP.GE.AND P1, PT, R5, -0xc, PT ;  /* 0xfffffff40500780c */ /* 0x000fe20003f26270 */
[----:B------:R-:W-:Y:S02]  /*0360*/  VIADD R6, R4, 0x2 ;  /* 0x0000000204067836 */ /* 0x000fe40000000000 */
[----:B------:R-:W-:-:S04]  /*0370*/  IMAD R7, R7, R4, RZ ;  /* 0x0000000407077224 */ /* 0x000fc800078e02ff */
[----:B------:R-:W-:-:S04]  /*0380*/  IMAD R7, R7, R4, R7 ;  /* 0x0000000407077224 */ /* 0x000fc800078e0207 */
[----:B------:R-:W-:Y:S01]  /*0390*/  IMAD R6, R6, R7, RZ ;  /* 0x0000000706067224 */ /* 0x000fe200078e02ff */
[----:B------:R-:W-:-:S03]  /*03a0*/  IADD3 R7, PT, PT, R4, 0x4, RZ ;  /* 0x0000000404077810 */ /* 0x000fc60007ffe0ff */
[----:B------:R-:W-:Y:S01]  /*03b0*/  IMAD R6, R6, R9, RZ ;  /* 0x0000000906067224 */ /* 0x000fe200078e02ff */
[----:B------:R-:W-:-:S03]  /*03c0*/  IADD3 R9, PT, PT, R4, 0x7, RZ ;  /* 0x0000000704097810 */ /* 0x000fc60007ffe0ff */
[C---:B------:R-:W-:Y:S02]  /*03d0*/  IMAD R8, R7.reuse, R6, RZ ;  /* 0x0000000607087224 */ /* 0x040fe400078e02ff */
[----:B------:R-:W-:Y:S02]  /*03e0*/  VIADD R6, R4, 0x6 ;  /* 0x0000000604067836 */ /* 0x000fe40000000000 */
        /* <DEDUP_REMOVED lines=10> */
[----:B------:R-:W-:-:S04]  /*0490*/  IMAD R6, R6, R9, RZ ;  /* 0x0000000906067224 */ /* 0x000fc800078e02ff */
[C---:B------:R-:W-:Y:S01]  /*04a0*/  IMAD R8, R7.reuse, R6, RZ ;  /* 0x0000000607087224 */ /* 0x040fe200078e02ff */
[C---:B------:R-:W-:Y:S02]  /*04b0*/  IADD3 R6, PT, PT, R4.reuse, 0xe, RZ ;  /* 0x0000000e04067810 */ /* 0x040fe40007ffe0ff */
[----:B------:R-:W-:Y:S01]  /*04c0*/  IADD3 R4, PT, PT, R4, 0x10, RZ ;  /* 0x0000001004047810 */ /* 0x000fe20007ffe0ff */
[----:B------:R-:W-:-:S04]  /*04d0*/  IMAD R7, R7, R8, R8 ;  /* 0x0000000807077224 */ /* 0x000fc800078e0208 */
[----:B------:R-:W-:Y:S01]  /*04e0*/  IMAD R7, R6, R7, RZ ;  /* 0x0000000706077224 */ /* 0x000fe200078e02ff */
[----:B------:R-:W-:Y:S06]  /*04f0*/  @!P1 BRA `(.L_x_9) ;  /* 0xfffffffc00849947 */ /* 0x000fec000383ffff */
.L_x_8:
[----:B------:R-:W-:Y:S05]  /*0500*/  BSYNC.RECONVERGENT B3 ;  /* 0x0000000000037941 */ /* 0x000fea0003800200 */
.L_x_7:
[----:B------:R-:W-:Y:S01]  /*0510*/  IMAD.MOV R6, RZ, RZ, -R5 ;  /* 0x000000ffff067224 */ /* 0x000fe200078e0a05 */
[----:B------:R-:W-:Y:S04]  /*0520*/  BSSY.RECONVERGENT B3, `(.L_x_10) ;  /* 0x0000013000037945 */ /* 0x000fe80003800200 */
[----:B------:R-:W-:-:S13]  /*0530*/  ISETP.GT.AND P1, PT, R6, 0x4, PT ;  /* 0x000000040600780c */ /* 0x000fda0003f24270 */
[----:B------:R-:W-:Y:S05]  /*0540*/  @!P1 BRA `(.L_x_11) ;  /* 0x0000000000409947 */ /* 0x000fea0003800000 */
[C---:B------:R-:W-:Y:S02]  /*0550*/  IADD3 R6, PT, PT, R4.reuse, -0x1, RZ ;  /* 0xffffffff04067810 */ /* 0x040fe40007ffe0ff */
[C---:B------:R-:W-:Y:S02]  /*0560*/  IADD3 R9, PT, PT, R4.reuse, 0x3, RZ ;  /* 0x0000000304097810 */ /* 0x040fe40007ffe0ff */
[----:B------:R-:W-:Y:S01]  /*0570*/  PLOP3.LUT P0, PT, PT, PT, PT, 0x8, 0x80 ;  /* 0x000000000080781c */ /* 0x000fe20003f0e170 */
[----:B------:R-:W-:Y:S01]  /*0580*/  IMAD R7, R7, R6, RZ ;  /* 0x0000000607077224 */ /* 0x000fe200078e02ff */
[C---:B------:R-:W-:Y:S02]  /*0590*/  IADD3 R6, PT, PT, R4.reuse, 0x2, RZ ;  /* 0x0000000204067810 */ /* 0x040fe40007ffe0ff */
[----:B------:R-:W-:Y:S01]  /*05a0*/  IADD3 R5, PT, PT, R5, 0x8, RZ ;  /* 0x0000000805057810 */ /* 0x000fe20007ffe0ff */
[----:B------:R-:W-:-:S04]  /*05b0*/  IMAD R7, R4, R7, RZ ;  /* 0x0000000704077224 */ /* 0x000fc800078e02ff */
[----:B------:R-:W-:-:S04]  /*05c0*/  IMAD R7, R4, R7, R7 ;  /* 0x0000000704077224 */ /* 0x000fc800078e0207 */
[----:B------:R-:W-:Y:S02]  /*05d0*/  IMAD R6, R6, R7, RZ ;  /* 0x0000000706067224 */ /* 0x000fe400078e02ff */
[----:B------:R-:W-:Y:S02]  /*05e0*/  VIADD R7, R4, 0x4 ;  /* 0x0000000404077836 */ /* 0x000fe40000000000 */
[----:B------:R-:W-:-:S04]  /*05f0*/  IMAD R6, R6, R9, RZ ;  /* 0x0000000906067224 */ /* 0x000fc800078e02ff */
[C---:B------:R-:W-:Y:S01]  /*0600*/  IMAD R8, R7.reuse, R6, RZ ;  /* 0x0000000607087224 */ /* 0x040fe200078e02ff */
[C---:B------:R-:W-:Y:S02]  /*0610*/  IADD3 R6, PT, PT, R4.reuse, 0x6, RZ ;  /* 0x0000000604067810 */ /* 0x040fe40007ffe0ff */
[----:B------:R-:W-:Y:S01]  /*0620*/  IADD3 R4, PT, PT, R4, 0x8, RZ ;  /* 0x0000000804047810 */ /* 0x000fe20007ffe0ff */
[----:B------:R-:W-:-:S04]  /*0630*/  IMAD R7, R7, R8, R8 ;  /* 0x0000000807077224 */ /* 0x000fc800078e0208 */
[----:B------:R-:W-:-:S07]  /*0640*/  IMAD R7, R6, R7, RZ ;  /* 0x0000000706077224 */ /* 0x000fce00078e02ff */
.L_x_11:
[----:B------:R-:W-:Y:S05]  /*0650*/  BSYNC.RECONVERGENT B3 ;  /* 0x0000000000037941 */ /* 0x000fea0003800200 */
.L_x_10:
[----:B------:R-:W-:-:S13]  /*0660*/  ISETP.NE.OR P0, PT, R5, RZ, P0 ;  /* 0x000000ff0500720c */ /* 0x000fda0000705670 */
[----:B------:R-:W-:Y:S05]  /*0670*/  @!P0 BRA `(.L_x_12) ;  /* 0x0000000000288947 */ /* 0x000fea0003800000 */
.L_x_6:
[----:B------:R-:W-:Y:S01]  /*0680*/  IADD3 R5, PT, PT, R5, 0x4, RZ ;  /* 0x0000000405057810 */ /* 0x000fe20007ffe0ff */
[----:B------:R-:W-:-:S03]  /*0690*/  VIADD R6, R4, 0xffffffff ;  /* 0xffffffff04067836 */ /* 0x000fc60000000000 */
[----:B------:R-:W-:Y:S01]  /*06a0*/  ISETP.NE.AND P0, PT, R5, RZ, PT ;  /* 0x000000ff0500720c */ /* 0x000fe20003f05270 */
[----:B------:R-:W-:-:S04]  /*06b0*/  IMAD R7, R6, R7, RZ ;  /* 0x0000000706077224 */ /* 0x000fc800078e02ff */
[----:B------:R-:W-:Y:S01]  /*06c0*/  IMAD R9, R7, R4, RZ ;  /* 0x0000000407097224 */ /* 0x000fe200078e02ff */
[----:B------:R-:W-:-:S03]  /*06d0*/  IADD3 R7, PT, PT, R4, 0x2, RZ ;  /* 0x0000000204077810 */ /* 0x000fc60007ffe0ff */
[----:B------:R-:W-:Y:S01]  /*06e0*/  IMAD R6, R9, R4, R9 ;  /* 0x0000000409067224 */ /* 0x000fe200078e0209 */
[----:B------:R-:W-:-:S03]  /*06f0*/  IADD3 R4, PT, PT, R4, 0x4, RZ ;  /* 0x0000000404047810 */ /* 0x000fc60007ffe0ff */
[----:B------:R-:W-:Y:S01]  /*0700*/  IMAD R7, R7, R6, RZ ;  /* 0x0000000607077224 */ /* 0x000fe200078e02ff */
[----:B------:R-:W-:Y:S06]  /*0710*/  @P0 BRA `(.L_x_6) ;  /* 0xfffffffc00d80947 */ /* 0x000fec000383ffff */
.L_x_12:
[----:B------:R-:W-:Y:S05]  /*0720*/  BSYNC.RECONVERGENT B0 ;  /* 0x0000000000007941 */ /* 0x000fea0003800200 */
.L_x_5:
[----:B------:R-:W-:-:S07]  /*0730*/  VIADD R6, R4, 0xffffffff ;  /* 0xffffffff04067836 */ /* 0x000fce0000000000 */
.L_x_4:
[----:B------:R-:W-:Y:S05]  /*0740*/  BSYNC.RECONVERGENT B1 ;  /* 0x0000000000017941 */ /* 0x000fea0003800200 */
.L_x_3:
[----:B------:R-:W-:-:S13]  /*0750*/  ISETP.NE.AND P0, PT, R0, RZ, PT ;  /* 0x000000ff0000720c */ /* 0x000fda0003f05270 */
[----:B------:R-:W-:Y:S05]  /*0760*/  @!P0 BRA `(.L_x_2) ;  /* 0x0000000000188947 */ /* 0x000fea0003800000 */
[----:B------:R-:W-:-:S07]  /*0770*/  IADD3 R0, PT, PT, -R0, RZ, RZ ;  /* 0x000000ff00007210 */ /* 0x000fce0007ffe1ff */
.L_x_13:
[----:B------:R-:W-:Y:S01]  /*0780*/  IADD3 R0, PT, PT, R0, 0x1, RZ ;  /* 0x0000000100007810 */ /* 0x000fe20007ffe0ff */
[C---:B------:R-:W-:Y:S01]  /*0790*/  IMAD R7, R6.reuse, R7, RZ ;  /* 0x0000000706077224 */ /* 0x040fe200078e02ff */
[----:B------:R-:W-:Y:S02]  /*07a0*/  IADD3 R6, PT, PT, R6, 0x1, RZ ;  /* 0x0000000106067810 */ /* 0x000fe40007ffe0ff */
[----:B------:R-:W-:-:S13]  /*07b0*/  ISETP.NE.AND P0, PT, R0, RZ, PT ;  /* 0x000000ff0000720c */ /* 0x000fda0003f05270 */
[----:B------:R-:W-:Y:S05]  /*07c0*/  @P0 BRA `(.L_x_13) ;  /* 0xfffffffc00ec0947 */ /* 0x000fea000383ffff */
.L_x_2:
[----:B------:R-:W-:Y:S05]  /*07d0*/  BSYNC.RECONVERGENT B2 ;  /* 0x0000000000027941 */ /* 0x000fea0003800200 */
.L_x_1:
[----:B------:R-:W-:Y:S01]  /*07e0*/  STG.E desc[UR4][R2.64], R7 ;  /* 0x0000000702007986 */ /* 0x000fe2000c101904 */
[----:B------:R-:W-:Y:S05]  /*07f0*/  EXIT ;  /* 0x000000000000794d */ /* 0x000fea0003800000 */
.L_x_0:
[----:B0-----:R-:W0:Y:S01]  /*0800*/  LDC.64 R2, c[0x0][0x380] ;  /* 0x0000e000ff027b82 */ /* 0x001e220000000a00 */
[----:B------:R-:W-:-:S04]  /*0810*/  IMAD R5, R0, UR6, R5 ;  /* 0x0000000600057c24 */ /* 0x000fc8000f8e0205 */
[----:B0-----:R-:W-:-:S05]  /*0820*/  IMAD.WIDE R2, R5, 0x4, R2 ;  /* 0x0000000405027825 */ /* 0x001fca00078e0202 */
[----:B------:R-:W2:Y:S01]  /*0830*/  LDG.E R0, desc[UR4][R2.64] ;  /* 0x0000000402007981 */ /* 0x000ea2000c1e1900 */
[----:B------:R-:W-:Y:S01]  /*0840*/  BSSY.RECONVERGENT B0, `(.L_x_14) ;  /* 0x000000c000007945 */ /* 0x000fe20003800200 */
[----:B------:R-:W-:Y:S01]  /*0850*/  IMAD.MOV.U32 R5, RZ, RZ, RZ ;  /* 0x000000ffff057224 */ /* 0x000fe200078e00ff */
[----:B--2---:R-:W-:-:S13]  /*0860*/  ISETP.GE.AND P0, PT, R0, 0x1, PT ;  /* 0x000000010000780c */ /* 0x004fda0003f06270 */
[----:B------:R-:W-:Y:S05]  /*0870*/  @!P0 BRA `(.L_x_15) ;  /* 0x0000000000208947 */ /* 0x000fea0003800000 */
[----:B------:R-:W-:-:S07]  /*0880*/  HFMA2 R5, -RZ, RZ, 0, 0 ;  /* 0x00000000ff057431 */ /* 0x000fce00000001ff */
.L_x_16:
[C---:B------:R-:W-:Y:S01]  /*0890*/  IMAD.HI.U32 R4, R0.reuse, -0x33333333, RZ ;  /* 0xcccccccd00047827 */ /* 0x040fe200078e00ff */
[----:B------:R-:W-:-:S04]  /*08a0*/  ISETP.GT.U32.AND P0, PT, R0, 0x9, PT ;  /* 0x000000090000780c */ /* 0x000fc80003f04070 */
[----:B------:R-:W-:-:S05]  /*08b0*/  SHF.R.U32.HI R7, RZ, 0x3, R4 ;  /* 0x00000003ff077819 */ /* 0x000fca0000011604 */
[----:B------:R-:W-:-:S05]  /*08c0*/  IMAD R0, R7, -0xa, R0 ;  /* 0xfffffff607007824 */ /* 0x000fca00078e0200 */
[----:B------:R-:W-:Y:S02]  /*08d0*/  IADD3 R5, PT, PT, R0, R5, RZ ;  /* 0x0000000500057210 */ /* 0x000fe40007ffe0ff */
[----:B------:R-:W-:Y:S01]  /*08e0*/  MOV R0, R7 ;  /* 0x0000000700007202 */ /* 0x000fe20000000f00 */
[----:B------:R-:W-:Y:S06]  /*08f0*/  @P0 BRA `(.L_x_16) ;  /* 0xfffffffc00e40947 */ /* 0x000fec000383ffff */
.L_x_15:
[----:B------:R-:W-:Y:S05]  /*0900*/  BSYNC.RECONVERGENT B0 ;  /* 0x0000000000007941 */ /* 0x000fea0003800200 */
.L_x_14:
[----:B------:R-:W-:Y:S01]  /*0910*/  STG.E desc[UR4][R2.64], R5 ;  /* 0x0000000502007986 */ /* 0x000fe2000c101904 */
[----:B------:R-:W-:Y:S05]  /*0920*/  EXIT ;  /* 0x000000000000794d */ /* 0x000fea0003800000 */
.L_x_17:
[----:B------:R-:W-:-:S00]  /*0930*/  BRA `(.L_x_17) ;  /* 0xfffffffc00fc7947 */ /* 0x000fc0000383ffff */
[----:B------:R-:W-:-:S00]  /*0940*/  NOP ;  /* 0x0000000000007918 */ /* 0x000fc00000000000 */
        /* <DEDUP_REMOVED lines=11> */
.L_x_18:


//--------------------- .nv.shared.reserved.0     --------------------------
	.section	.nv.shared.reserved.0,"aw",@nobits
	.weak		__nv_reservedSMEM_offset_0_alias
	.size		__nv_reservedSMEM_offset_0_alias, 0, 64
	.other		__nv_reservedSMEM_offset_0_alias,@"STO_CUDA_RESERVED_SHARED STV_DEFAULT"
__nv_reservedSMEM_offset_0_alias:
	.zero		0
	.zero		64


//--------------------- .nv.constant0._Z13processMatrixPii --------------------------
	.section	.nv.constant0._Z13processMatrixPii,"a",@progbits
	.sectionflags	@""
	.align	4
.nv.constant0._Z13processMatrixPii:
	.zero		908


//--------------------- SYMBOLS --------------------------

	.type		.nv.reservedSmem.offset0,@object
	.size		.nv.reservedSmem.offset0,0x4
